//
// Generated by NVIDIA NVVM Compiler
//
// Compiler Build ID: CL-36424714
// Cuda compilation tools, release 13.0, V13.0.88
// Based on NVVM 20.0.0
//

.version 9.0
.target sm_100
.address_size 64

	// .globl	_Z14dynproc_kerneliPiS_S_iiii
// _ZZ14dynproc_kerneliPiS_S_iiiiE4prev has been demoted
// _ZZ14dynproc_kerneliPiS_S_iiiiE6result has been demoted

.visible .entry _Z14dynproc_kerneliPiS_S_iiii(
	.param .u32 _Z14dynproc_kerneliPiS_S_iiii_param_0,
	.param .u64 .ptr .align 1 _Z14dynproc_kerneliPiS_S_iiii_param_1,
	.param .u64 .ptr .align 1 _Z14dynproc_kerneliPiS_S_iiii_param_2,
	.param .u64 .ptr .align 1 _Z14dynproc_kerneliPiS_S_iiii_param_3,
	.param .u32 _Z14dynproc_kerneliPiS_S_iiii_param_4,
	.param .u32 _Z14dynproc_kerneliPiS_S_iiii_param_5,
	.param .u32 _Z14dynproc_kerneliPiS_S_iiii_param_6,
	.param .u32 _Z14dynproc_kerneliPiS_S_iiii_param_7
)
{
	.reg .pred 	%p<17>;
	.reg .b32 	%r<62>;
	.reg .b64 	%rd<13>;
	// demoted variable
	.shared .align 4 .b8 _ZZ14dynproc_kerneliPiS_S_iiiiE4prev[1024];
	// demoted variable
	.shared .align 4 .b8 _ZZ14dynproc_kerneliPiS_S_iiiiE6result[1024];
	ld.param.u32 	%r19, [_Z14dynproc_kerneliPiS_S_iiii_param_0];
	ld.param.u64 	%rd2, [_Z14dynproc_kerneliPiS_S_iiii_param_1];
	ld.param.u64 	%rd3, [_Z14dynproc_kerneliPiS_S_iiii_param_2];
	ld.param.u64 	%rd4, [_Z14dynproc_kerneliPiS_S_iiii_param_3];
	ld.param.u32 	%r20, [_Z14dynproc_kerneliPiS_S_iiii_param_4];
	ld.param.u32 	%r21, [_Z14dynproc_kerneliPiS_S_iiii_param_6];
	ld.param.u32 	%r22, [_Z14dynproc_kerneliPiS_S_iiii_param_7];
	mov.u32 	%r23, %ctaid.x;
	mov.u32 	%r1, %tid.x;
	shl.b32 	%r24, %r19, 1;
	sub.s32 	%r25, 256, %r24;
	mul.lo.s32 	%r2, %r25, %r23;
	sub.s32 	%r26, %r2, %r22;
	add.s32 	%r27, %r26, 255;
	add.s32 	%r3, %r26, %r1;
	neg.s32 	%r28, %r26;
	shr.s32 	%r29, %r26, 31;
	and.b32  	%r4, %r29, %r28;
	setp.lt.s32 	%p3, %r27, %r20;
	not.b32 	%r30, %r26;
	add.s32 	%r31, %r20, %r30;
	selp.b32 	%r5, 255, %r31, %p3;
	setp.lt.s32 	%p4, %r3, 0;
	setp.ge.s32 	%p5, %r3, %r20;
	shl.b32 	%r32, %r1, 2;
	mov.u32 	%r33, _ZZ14dynproc_kerneliPiS_S_iiiiE4prev;
	add.s32 	%r6, %r33, %r32;
	or.pred  	%p6, %p4, %p5;
	@%p6 bra 	$L__BB0_2;
	cvta.to.global.u64 	%rd5, %rd3;
	mul.wide.u32 	%rd6, %r3, 4;
	add.s64 	%rd7, %rd5, %rd6;
	ld.global.u32 	%r34, [%rd7];
	st.shared.u32 	[%r6], %r34;
$L__BB0_2:
	setp.lt.s32 	%p8, %r19, 1;
	mov.u32 	%r36, _ZZ14dynproc_kerneliPiS_S_iiiiE6result;
	add.s32 	%r7, %r36, %r32;
	@%p8 bra 	$L__BB0_10;
	sub.s32 	%r8, 254, %r1;
	add.s32 	%r38, %r1, -1;
	max.s32 	%r39, %r38, %r4;
	shl.b32 	%r40, %r39, 2;
	add.s32 	%r9, %r33, %r40;
	add.s32 	%r42, %r1, 1;
	min.s32 	%r43, %r42, %r5;
	shl.b32 	%r44, %r43, 2;
	add.s32 	%r10, %r33, %r44;
	neg.s32 	%r60, %r19;
	mad.lo.s32 	%r45, %r21, %r20, %r1;
	add.s32 	%r46, %r45, %r2;
	sub.s32 	%r59, %r46, %r22;
	cvta.to.global.u64 	%rd1, %rd2;
	mov.b32 	%r61, 1;
$L__BB0_4:
	setp.gt.s32 	%p9, %r1, %r5;
	setp.lt.s32 	%p10, %r1, %r4;
	add.s32 	%r48, %r61, -1;
	setp.le.u32 	%p11, %r1, %r48;
	setp.gt.s32 	%p12, %r48, %r8;
	or.pred  	%p13, %p11, %p12;
	or.pred  	%p14, %p13, %p10;
	or.pred  	%p16, %p14, %p9;
	@%p16 bra 	$L__BB0_6;
	ld.shared.u32 	%r50, [%r9];
	ld.shared.u32 	%r51, [%r6];
	ld.shared.u32 	%r52, [%r10];
	min.s32 	%r53, %r50, %r51;
	min.s32 	%r54, %r53, %r52;
	mul.wide.s32 	%rd8, %r59, 4;
	add.s64 	%rd9, %rd1, %rd8;
	ld.global.u32 	%r55, [%rd9];
	add.s32 	%r56, %r54, %r55;
	st.shared.u32 	[%r7], %r56;
$L__BB0_6:
	bar.sync 	0;
	add.s32 	%r60, %r60, 1;
	setp.eq.s32 	%p15, %r60, 0;
	@%p15 bra 	$L__BB0_10;
	@%p16 bra 	$L__BB0_9;
	ld.shared.u32 	%r57, [%r7];
	st.shared.u32 	[%r6], %r57;
$L__BB0_9:
	add.s32 	%r61, %r61, 1;
	add.s32 	%r59, %r59, %r20;
	bra.uni 	$L__BB0_4;
$L__BB0_10:
	@%p16 bra 	$L__BB0_12;
	ld.shared.u32 	%r58, [%r7];
	cvta.to.global.u64 	%rd10, %rd4;
	mul.wide.s32 	%rd11, %r3, 4;
	add.s64 	%rd12, %rd10, %rd11;
	st.global.u32 	[%rd12], %r58;
$L__BB0_12:
	ret;

}


// ===== COMPILED SASS (sm_100) =====

	.target	sm_100

	.elftype	@"ET_EXEC"


//--------------------- .note.nv.tkinfo           --------------------------
	.section	.note.nv.tkinfo,"",@"SHT_NOTE"
	.sectionflags	@"SHF_NOTE_NV_TKINFO"
	.tkinfo
        /*0018*/ 	.word	0x00000002
        /*0030*/ 	.string	""
        /*0030*/ 	.string	"ptxas"
        /*0030*/ 	.string	"Cuda compilation tools, release 13.0, V13.0.88"
        /*0030*/ 	.string	"Build cuda_13.0.r13.0/compiler.36424714_0"
        /*0030*/ 	.string	"-arch sm_100 -m 64 "



//--------------------- .note.nv.cuinfo           --------------------------
	.section	.note.nv.cuinfo,"",@"SHT_NOTE"
	.sectionflags	@"SHF_NOTE_NV_CUINFO"
        /*0018*/ 	.short	0x0002
        /*001a*/ 	.short	0x0064
        /*001c*/ 	.short	0x0082
	.zero		2


//--------------------- .nv.info                  --------------------------
	.section	.nv.info,"",@"SHT_CUDA_INFO"
	.align	4


	//----- nvinfo : EIATTR_REGCOUNT
	.align		4
        /*0000*/ 	.byte	0x04, 0x2f
        /*0002*/ 	.short	(.L_1 - .L_0)
	.align		4
.L_0:
        /*0004*/ 	.word	index@(_Z14dynproc_kerneliPiS_S_iiii)
        /*0008*/ 	.word	0x00000014


	//----- nvinfo : EIATTR_FRAME_SIZE
	.align		4
.L_1:
        /*000c*/ 	.byte	0x04, 0x11
        /*000e*/ 	.short	(.L_3 - .L_2)
	.align		4
.L_2:
        /*0010*/ 	.word	index@(_Z14dynproc_kerneliPiS_S_iiii)
        /*0014*/ 	.word	0x00000000


	//----- nvinfo : EIATTR_MIN_STACK_SIZE
	.align		4
.L_3:
        /*0018*/ 	.byte	0x04, 0x12
        /*001a*/ 	.short	(.L_5 - .L_4)
	.align		4
.L_4:
        /*001c*/ 	.word	index@(_Z14dynproc_kerneliPiS_S_iiii)
        /*0020*/ 	.word	0x00000000
.L_5:


//--------------------- .nv.compat                --------------------------
	.section	.nv.compat,"",@"SHT_CUDA_COMPAT_INFO"
	.align	4
        /*0000*/ 	.byte	0x02, 0x09, 0x00, 0x00, 0x02, 0x02, 0x01, 0x00, 0x02, 0x05, 0x05, 0x00, 0x03, 0x07, 0x01, 0x01
        /*0010*/ 	.byte	0x02, 0x03, 0x00, 0x00, 0x02, 0x06, 0x01, 0x00, 0x04, 0x0b, 0x08, 0x00, 0x09, 0x00, 0x00, 0x00
        /*0020*/ 	.byte	0x00, 0x00, 0x00, 0x00


//--------------------- .nv.info._Z14dynproc_kerneliPiS_S_iiii --------------------------
	.section	.nv.info._Z14dynproc_kerneliPiS_S_iiii,"",@"SHT_CUDA_INFO"
	.sectionflags	@""
	.align	4


	//----- nvinfo : EIATTR_CUDA_API_VERSION
	.align		4
        /*0000*/ 	.byte	0x04, 0x37
        /*0002*/ 	.short	(.L_7 - .L_6)
.L_6:
        /*0004*/ 	.word	0x00000082


	//----- nvinfo : EIATTR_KPARAM_INFO
	.align		4
.L_7:
        /*0008*/ 	.byte	0x04, 0x17
        /*000a*/ 	.short	(.L_9 - .L_8)
.L_8:
        /*000c*/ 	.word	0x00000000
        /*0010*/ 	.short	0x0007
        /*0012*/ 	.short	0x002c
        /*0014*/ 	.byte	0x00, 0xf0, 0x11, 0x00


	//----- nvinfo : EIATTR_KPARAM_INFO
	.align		4
.L_9:
        /*0018*/ 	.byte	0x04, 0x17
        /*001a*/ 	.short	(.L_11 - .L_10)
.L_10:
        /*001c*/ 	.word	0x00000000
        /*0020*/ 	.short	0x0006
        /*0022*/ 	.short	0x0028
        /*0024*/ 	.byte	0x00, 0xf0, 0x11, 0x00


	//----- nvinfo : EIATTR_KPARAM_INFO
	.align		4
.L_11:
        /*0028*/ 	.byte	0x04, 0x17
        /*002a*/ 	.short	(.L_13 - .L_12)
.L_12:
        /*002c*/ 	.word	0x00000000
        /*0030*/ 	.short	0x0005
        /*0032*/ 	.short	0x0024
        /*0034*/ 	.byte	0x00, 0xf0, 0x11, 0x00


	//----- nvinfo : EIATTR_KPARAM_INFO
	.align		4
.L_13:
        /*0038*/ 	.byte	0x04, 0x17
        /*003a*/ 	.short	(.L_15 - .L_14)
.L_14:
        /*003c*/ 	.word	0x00000000
        /*0040*/ 	.short	0x0004
        /*0042*/ 	.short	0x0020
        /*0044*/ 	.byte	0x00, 0xf0, 0x11, 0x00


	//----- nvinfo : EIATTR_KPARAM_INFO
	.align		4
.L_15:
        /*0048*/ 	.byte	0x04, 0x17
        /*004a*/ 	.short	(.L_17 - .L_16)
.L_16:
        /*004c*/ 	.word	0x00000000
        /*0050*/ 	.short	0x0003
        /*0052*/ 	.short	0x0018
        /*0054*/ 	.byte	0x00, 0xf5, 0x21, 0x00


	//----- nvinfo : EIATTR_KPARAM_INFO
	.align		4
.L_17:
        /*0058*/ 	.byte	0x04, 0x17
        /*005a*/ 	.short	(.L_19 - .L_18)
.L_18:
        /*005c*/ 	.word	0x00000000
        /*0060*/ 	.short	0x0002
        /*0062*/ 	.short	0x0010
        /*0064*/ 	.byte	0x00, 0xf5, 0x21, 0x00


	//----- nvinfo : EIATTR_KPARAM_INFO
	.align		4
.L_19:
        /*0068*/ 	.byte	0x04, 0x17
        /*006a*/ 	.short	(.L_21 - .L_20)
.L_20:
        /*006c*/ 	.word	0x00000000
        /*0070*/ 	.short	0x0001
        /*0072*/ 	.short	0x0008
        /*0074*/ 	.byte	0x00, 0xf5, 0x21, 0x00


	//----- nvinfo : EIATTR_KPARAM_INFO
	.align		4
.L_21:
        /*0078*/ 	.byte	0x04, 0x17
        /*007a*/ 	.short	(.L_23 - .L_22)
.L_22:
        /*007c*/ 	.word	0x00000000
        /*0080*/ 	.short	0x0000
        /*0082*/ 	.short	0x0000
        /*0084*/ 	.byte	0x00, 0xf0, 0x11, 0x00


	//----- nvinfo : EIATTR_SPARSE_MMA_MASK
	.align		4
.L_23:
        /*0088*/ 	.byte	0x03, 0x50
        /*008a*/ 	.short	0x0000


	//----- nvinfo : EIATTR_MAXREG_COUNT
	.align		4
        /*008c*/ 	.byte	0x03, 0x1b
        /*008e*/ 	.short	0x00ff


	//----- nvinfo : EIATTR_NUM_BARRIERS
	.align		4
        /*0090*/ 	.byte	0x02, 0x4c
        /*0092*/ 	.byte	0x01
	.zero		1


	//----- nvinfo : EIATTR_MERCURY_ISA_VERSION
	.align		4
        /*0094*/ 	.byte	0x03, 0x5f
        /*0096*/ 	.short	0x0101


	//----- nvinfo : EIATTR_VRC_CTA_INIT_COUNT
	.align		4
        /*0098*/ 	.byte	0x02, 0x4a
	.zero		1
	.zero		1


	//----- nvinfo : EIATTR_EXIT_INSTR_OFFSETS
	.align		4
        /*009c*/ 	.byte	0x04, 0x1c
        /*009e*/ 	.short	(.L_25 - .L_24)


	//   ....[0]....
.L_24:
        /*00a0*/ 	.word	0x00000480


	//   ....[1]....
        /*00a4*/ 	.word	0x000004d0


	//----- nvinfo : EIATTR_CRS_STACK_SIZE
	.align		4
.L_25:
        /*00a8*/ 	.byte	0x04, 0x1e
        /*00aa*/ 	.short	(.L_27 - .L_26)
.L_26:
        /*00ac*/ 	.word	0x00000000


	//----- nvinfo : EIATTR_CBANK_PARAM_SIZE
	.align		4
.L_27:
        /*00b0*/ 	.byte	0x03, 0x19
        /*00b2*/ 	.short	0x0030


	//----- nvinfo : EIATTR_PARAM_CBANK
	.align		4
        /*00b4*/ 	.byte	0x04, 0x0a
        /*00b6*/ 	.short	(.L_29 - .L_28)
	.align		4
.L_28:
        /*00b8*/ 	.word	index@(.nv.constant0._Z14dynproc_kerneliPiS_S_iiii)
        /*00bc*/ 	.short	0x0380
        /*00be*/ 	.short	0x0030


	//----- nvinfo : EIATTR_SW_WAR
	.align		4
.L_29:
        /*00c0*/ 	.byte	0x04, 0x36
        /*00c2*/ 	.short	(.L_31 - .L_30)
.L_30:
        /*00c4*/ 	.word	0x00000008
.L_31:


//--------------------- .nv.callgraph             --------------------------
	.section	.nv.callgraph,"",@"SHT_CUDA_CALLGRAPH"
	.align	4
	.sectionentsize	8
	.align		4
        /*0000*/ 	.word	0x00000000
	.align		4
        /*0004*/ 	.word	0xffffffff
	.align		4
        /*0008*/ 	.word	0x00000000
	.align		4
        /*000c*/ 	.word	0xfffffffe
	.align		4
        /*0010*/ 	.word	0x00000000
	.align		4
        /*0014*/ 	.word	0xfffffffd
	.align		4
        /*0018*/ 	.word	0x00000000
	.align		4
        /*001c*/ 	.word	0xfffffffc


//--------------------- .text._Z14dynproc_kerneliPiS_S_iiii --------------------------
	.section	.text._Z14dynproc_kerneliPiS_S_iiii,"ax",@progbits
	.align	128
        .global         _Z14dynproc_kerneliPiS_S_iiii
        .type           _Z14dynproc_kerneliPiS_S_iiii,@function
        .size           _Z14dynproc_kerneliPiS_S_iiii,(.L_x_5 - _Z14dynproc_kerneliPiS_S_iiii)
        .other          _Z14dynproc_kerneliPiS_S_iiii,@"STO_CUDA_ENTRY STV_DEFAULT"
_Z14dynproc_kerneliPiS_S_iiii:
.text._Z14dynproc_kerneliPiS_S_iiii:
[----:B------:R-:W-:Y:S01]  /*0000*/  LDC R1, c[0x0][0x37c] ;  /* 0x0000df00ff017b82 */ /* 0x000fe20000000800 */
[----:B------:R-:W0:Y:S07]  /*0010*/  LDCU UR9, c[0x0][0x380] ;  /* 0x00007000ff0977ac */ /* 0x000e2e0008000800 */
[----:B------:R-:W1:Y:S01]  /*0020*/  S2UR UR5, SR_CTAID.X ;  /* 0x00000000000579c3 */ /* 0x000e620000002500 */
[----:B------:R-:W2:Y:S01]  /*0030*/  S2R R4, SR_TID.X ;  /* 0x0000000000047919 */ /* 0x000ea20000002100 */
[----:B------:R-:W3:Y:S01]  /*0040*/  LDCU UR12, c[0x0][0x3a0] ;  /* 0x00007400ff0c77ac */ /* 0x000ee20008000800 */
[----:B------:R-:W4:Y:S05]  /*0050*/  LDCU.64 UR10, c[0x0][0x358] ;  /* 0x00006b00ff0a77ac */ /* 0x000f2a0008000a00 */
[----:B------:R-:W5:Y:S01]  /*0060*/  LDC R13, c[0x0][0x3ac] ;  /* 0x0000eb00ff0d7b82 */ /* 0x000f620000000800 */
[----:B0-----:R-:W-:-:S04]  /*0070*/  UIADD3 UR7, UPT, UPT, -UR9, URZ, URZ ;  /* 0x000000ff09077290 */ /* 0x001fc8000fffe1ff */
[----:B------:R-:W-:-:S04]  /*0080*/  ULEA UR4, UR7, 0x100, 0x1 ;  /* 0x0000010007047891 */ /* 0x000fc8000f8e08ff */
[----:B-1----:R-:W-:-:S06]  /*0090*/  UIMAD UR4, UR4, UR5, URZ ;  /* 0x00000005040472a4 */ /* 0x002fcc000f8e02ff */
[----:B-----5:R-:W-:-:S05]  /*00a0*/  IADD3 R7, PT, PT, -R13, UR4, RZ ;  /* 0x000000040d077c10 */ /* 0x020fca000fffe1ff */
[----:B--2---:R-:W-:-:S05]  /*00b0*/  IMAD.IADD R0, R7, 0x1, R4 ;  /* 0x0000000107007824 */ /* 0x004fca00078e0204 */
[----:B---3--:R-:W-:-:S04]  /*00c0*/  ISETP.GE.AND P0, PT, R0, UR12, PT ;  /* 0x0000000c00007c0c */ /* 0x008fc8000bf06270 */
[----:B------:R-:W-:-:S13]  /*00d0*/  ISETP.LT.OR P0, PT, R0, RZ, P0 ;  /* 0x000000ff0000720c */ /* 0x000fda0000701670 */
[----:B------:R-:W0:Y:S02]  /*00e0*/  @!P0 LDC.64 R2, c[0x0][0x390] ;  /* 0x0000e400ff028b82 */ /* 0x000e240000000a00 */
[----:B0-----:R-:W-:-:S06]  /*00f0*/  @!P0 IMAD.WIDE.U32 R2, R0, 0x4, R2 ;  /* 0x0000000400028825 */ /* 0x001fcc00078e0002 */
[----:B----4-:R-:W2:Y:S01]  /*0100*/  @!P0 LDG.E R2, desc[UR10][R2.64] ;  /* 0x0000000a02028981 */ /* 0x010ea2000c1e1900 */
[----:B------:R-:W0:Y:S01]  /*0110*/  S2UR UR6, SR_CgaCtaId ;  /* 0x00000000000679c3 */ /* 0x000e220000008800 */
[----:B------:R-:W-:Y:S01]  /*0120*/  UMOV UR5, 0x400 ;  /* 0x0000040000057882 */ /* 0x000fe20000000000 */
[----:B------:R-:W-:Y:S01]  /*0130*/  VIADD R6, R7, 0xff ;  /* 0x000000ff07067836 */ /* 0x000fe20000000000 */
[----:B------:R-:W-:Y:S01]  /*0140*/  UISETP.GE.AND UP0, UPT, UR9, 0x1, UPT ;  /* 0x000000010900788c */ /* 0x000fe2000bf06270 */
[----:B------:R-:W-:Y:S01]  /*0150*/  IMAD.MOV R8, RZ, RZ, -R7 ;  /* 0x000000ffff087224 */ /* 0x000fe200078e0a07 */
[----:B0-----:R-:W-:Y:S02]  /*0160*/  ULEA UR8, UR6, UR5, 0x18 ;  /* 0x0000000506087291 */ /* 0x001fe4000f8ec0ff */
[----:B------:R-:W-:-:S04]  /*0170*/  UIADD3 UR5, UPT, UPT, UR5, 0x400, URZ ;  /* 0x0000040005057890 */ /* 0x000fc8000fffe0ff */
[----:B------:R-:W-:Y:S01]  /*0180*/  LEA R5, R4, UR8, 0x2 ;  /* 0x0000000804057c11 */ /* 0x000fe2000f8e10ff */
[----:B------:R-:W-:-:S04]  /*0190*/  ULEA UR5, UR6, UR5, 0x18 ;  /* 0x0000000506057291 */ /* 0x000fc8000f8ec0ff */
[----:B--2---:R0:W-:Y:S01]  /*01a0*/  @!P0 STS [R5], R2 ;  /* 0x0000000205008388 */ /* 0x0041e20000000800 */
[----:B------:R-:W-:Y:S02]  /*01b0*/  ISETP.GE.AND P0, PT, R6, UR12, PT ;  /* 0x0000000c06007c0c */ /* 0x000fe4000bf06270 */
[----:B------:R-:W-:Y:S02]  /*01c0*/  LOP3.LUT R6, RZ, R7, RZ, 0x33, !PT ;  /* 0x00000007ff067212 */ /* 0x000fe400078e33ff */
[----:B------:R-:W-:-:S03]  /*01d0*/  SHF.R.S32.HI R7, RZ, 0x1f, R7 ;  /* 0x0000001fff077819 */ /* 0x000fc60000011407 */
[----:B------:R-:W-:Y:S01]  /*01e0*/  VIADD R6, R6, UR12 ;  /* 0x0000000c06067c36 */ /* 0x000fe20008000000 */
[----:B------:R-:W-:Y:S02]  /*01f0*/  LOP3.LUT R9, R7, R8, RZ, 0xc0, !PT ;  /* 0x0000000807097212 */ /* 0x000fe400078ec0ff */
[----:B------:R-:W-:Y:S02]  /*0200*/  LEA R8, R4, UR5, 0x2 ;  /* 0x0000000504087c11 */ /* 0x000fe4000f8e10ff */
[----:B------:R-:W-:Y:S01]  /*0210*/  SEL R11, R6, 0xff, P0 ;  /* 0x000000ff060b7807 */ /* 0x000fe20000000000 */
[----:B0-----:R-:W-:Y:S06]  /*0220*/  BRA.U !UP0, `(.L_x_0) ;  /* 0x0000000108947547 */ /* 0x001fec000b800000 */
[----:B------:R-:W0:Y:S01]  /*0230*/  LDC R7, c[0x0][0x3a8] ;  /* 0x0000ea00ff077b82 */ /* 0x000e220000000800 */
[C---:B------:R-:W-:Y:S01]  /*0240*/  VIADDMNMX R6, R4.reuse, 0xffffffff, R9, !PT ;  /* 0xffffffff04067846 */ /* 0x040fe20007800109 */
[----:B------:R-:W1:Y:S01]  /*0250*/  LDCU UR9, c[0x0][0x3a0] ;  /* 0x00007400ff0977ac */ /* 0x000e620008000800 */
[----:B------:R-:W-:Y:S01]  /*0260*/  IADD3 R17, PT, PT, -R4, 0xfe, RZ ;  /* 0x000000fe04117810 */ /* 0x000fe20007ffe1ff */
[----:B------:R-:W-:-:S04]  /*0270*/  UMOV UR5, 0x1 ;  /* 0x0000000100057882 */ /* 0x000fc80000000000 */
[----:B------:R-:W2:Y:S01]  /*0280*/  LDC.64 R2, c[0x0][0x388] ;  /* 0x0000e200ff027b82 */ /* 0x000ea20000000a00 */
[----:B0-----:R-:W-:Y:S01]  /*0290*/  IMAD R10, R7, UR12, R4 ;  /* 0x0000000c070a7c24 */ /* 0x001fe2000f8e0204 */
[----:B------:R-:W-:-:S04]  /*02a0*/  VIADDMNMX R7, R4, 0x1, R11, PT ;  /* 0x0000000104077846 */ /* 0x000fc8000380010b */
[----:B------:R-:W-:Y:S01]  /*02b0*/  IADD3 R13, PT, PT, R10, UR4, -R13 ;  /* 0x000000040a0d7c10 */ /* 0x000fe2000fffe80d */
[----:B------:R-:W-:Y:S01]  /*02c0*/  UMOV UR4, UR7 ;  /* 0x0000000700047c82 */ /* 0x000fe20008000000 */
[----:B------:R-:W-:Y:S02]  /*02d0*/  LEA R10, R6, UR8, 0x2 ;  /* 0x00000008060a7c11 */ /* 0x000fe4000f8e10ff */
[----:B-12---:R-:W-:-:S07]  /*02e0*/  LEA R12, R7, UR8, 0x2 ;  /* 0x00000008070c7c11 */ /* 0x006fce000f8e10ff */
.L_x_3:
[----:B------:R-:W-:Y:S01]  /*02f0*/  UIADD3 UR6, UPT, UPT, UR5, -0x1, URZ ;  /* 0xffffffff05067890 */ /* 0x000fe2000fffe0ff */
[----:B------:R-:W-:Y:S05]  /*0300*/  BSSY.RECONVERGENT B0, `(.L_x_1) ;  /* 0x000000e000007945 */ /* 0x000fea0003800200 */
[----:B------:R-:W-:-:S04]  /*0310*/  ISETP.LT.AND P0, PT, R17, UR6, PT ;  /* 0x0000000611007c0c */ /* 0x000fc8000bf01270 */
[----:B------:R-:W-:-:S04]  /*0320*/  ISETP.LE.U32.OR P0, PT, R4, UR6, P0 ;  /* 0x0000000604007c0c */ /* 0x000fc80008703470 */
[----:B------:R-:W-:-:S04]  /*0330*/  ISETP.LT.OR P0, PT, R4, R9, P0 ;  /* 0x000000090400720c */ /* 0x000fc80000701670 */
[----:B------:R-:W-:-:S13]  /*0340*/  ISETP.GT.OR P0, PT, R4, R11, P0 ;  /* 0x0000000b0400720c */ /* 0x000fda0000704670 */
[----:B01----:R-:W-:Y:S05]  /*0350*/  @P0 BRA `(.L_x_2) ;  /* 0x0000000000200947 */ /* 0x003fea0003800000 */
[----:B------:R-:W-:Y:S01]  /*0360*/  IMAD.WIDE R6, R13, 0x4, R2 ;  /* 0x000000040d067825 */ /* 0x000fe200078e0202 */
[----:B------:R-:W-:Y:S04]  /*0370*/  LDS R14, [R10] ;  /* 0x000000000a0e7984 */ /* 0x000fe80000000800 */
[----:B------:R-:W-:Y:S04]  /*0380*/  LDS R15, [R5] ;  /* 0x00000000050f7984 */ /* 0x000fe80000000800 */
[----:B------:R-:W2:Y:S04]  /*0390*/  LDG.E R7, desc[UR10][R6.64] ;  /* 0x0000000a06077981 */ /* 0x000ea8000c1e1900 */
[----:B------:R-:W0:Y:S02]  /*03a0*/  LDS R16, [R12] ;  /* 0x000000000c107984 */ /* 0x000e240000000800 */
[----:B0-----:R-:W-:-:S05]  /*03b0*/  VIMNMX3 R14, R14, R15, R16, PT ;  /* 0x0000000f0e0e720f */ /* 0x001fca0003800110 */
[----:B--2---:R-:W-:-:S05]  /*03c0*/  IMAD.IADD R15, R14, 0x1, R7 ;  /* 0x000000010e0f7824 */ /* 0x004fca00078e0207 */
[----:B------:R0:W-:Y:S02]  /*03d0*/  STS [R8], R15 ;  /* 0x0000000f08007388 */ /* 0x0001e40000000800 */
.L_x_2:
[----:B------:R-:W-:Y:S05]  /*03e0*/  BSYNC.RECONVERGENT B0 ;  /* 0x0000000000007941 */ /* 0x000fea0003800200 */
.L_x_1:
[----:B------:R-:W-:Y:S01]  /*03f0*/  BAR.SYNC.DEFER_BLOCKING 0x0 ;  /* 0x0000000000007b1d */ /* 0x000fe20000010000 */
[----:B------:R-:W-:-:S04]  /*0400*/  UIADD3 UR4, UPT, UPT, UR4, 0x1, URZ ;  /* 0x0000000104047890 */ /* 0x000fc8000fffe0ff */
[----:B------:R-:W-:-:S09]  /*0410*/  UISETP.NE.AND UP0, UPT, UR4, URZ, UPT ;  /* 0x000000ff0400728c */ /* 0x000fd2000bf05270 */
[----:B------:R-:W-:Y:S05]  /*0420*/  BRA.U !UP0, `(.L_x_0) ;  /* 0x0000000108147547 */ /* 0x000fea000b800000 */
[----:B------:R-:W1:Y:S01]  /*0430*/  @!P0 LDS R6, [R8] ;  /* 0x0000000008068984 */ /* 0x000e620000000800 */
[----:B------:R-:W-:Y:S01]  /*0440*/  VIADD R13, R13, UR9 ;  /* 0x000000090d0d7c36 */ /* 0x000fe20008000000 */
[----:B------:R-:W-:Y:S02]  /*0450*/  UIADD3 UR5, UPT, UPT, UR5, 0x1, URZ ;  /* 0x0000000105057890 */ /* 0x000fe4000fffe0ff */
[----:B-1----:R1:W-:Y:S01]  /*0460*/  @!P0 STS [R5], R6 ;  /* 0x0000000605008388 */ /* 0x0023e20000000800 */
[----:B------:R-:W-:Y:S09]  /*0470*/  BRA `(.L_x_3) ;  /* 0xfffffffc009c7947 */ /* 0x000ff2000383ffff */
.L_x_0:
[----:B------:R-:W-:Y:S05]  /*0480*/  @P0 EXIT ;  /* 0x000000000000094d */ /* 0x000fea0003800000 */
[----:B------:R-:W1:Y:S01]  /*0490*/  LDS R5, [R8] ;  /* 0x0000000008057984 */ /* 0x000e620000000800 */
[----:B------:R-:W2:Y:S02]  /*04a0*/  LDC.64 R2, c[0x0][0x398] ;  /* 0x0000e600ff027b82 */ /* 0x000ea40000000a00 */
[----:B--2---:R-:W-:-:S05]  /*04b0*/  IMAD.WIDE R2, R0, 0x4, R2 ;  /* 0x0000000400027825 */ /* 0x004fca00078e0202 */
[----:B-1----:R-:W-:Y:S01]  /*04c0*/  STG.E desc[UR10][R2.64], R5 ;  /* 0x0000000502007986 */ /* 0x002fe2000c10190a */
[----:B------:R-:W-:Y:S05]  /*04d0*/  EXIT ;  /* 0x000000000000794d */ /* 0x000fea0003800000 */
.L_x_4:
[----:B------:R-:W-:-:S00]  /*04e0*/  BRA `(.L_x_4) ;  /* 0xfffffffc00fc7947 */ /* 0x000fc0000383ffff */
[----:B------:R-:W-:-:S00]  /*04f0*/  NOP ;  /* 0x0000000000007918 */ /* 0x000fc00000000000 */
        /* <DEDUP_REMOVED lines=8> */
.L_x_5:


//--------------------- .nv.shared._Z14dynproc_kerneliPiS_S_iiii --------------------------
	.section	.nv.shared._Z14dynproc_kerneliPiS_S_iiii,"aw",@nobits
	.sectionflags	@""
	.align	4
.nv.shared._Z14dynproc_kerneliPiS_S_iiii:
	.zero		3072


//--------------------- .nv.shared.reserved.0     --------------------------
	.section	.nv.shared.reserved.0,"aw",@nobits
	.weak		__nv_reservedSMEM_offset_0_alias
	.size		__nv_reservedSMEM_offset_0_alias, 0, 64
	.other		__nv_reservedSMEM_offset_0_alias,@"STO_CUDA_RESERVED_SHARED STV_DEFAULT"
__nv_reservedSMEM_offset_0_alias:
	.zero		0
	.zero		64


//--------------------- .nv.constant0._Z14dynproc_kerneliPiS_S_iiii --------------------------
	.section	.nv.constant0._Z14dynproc_kerneliPiS_S_iiii,"a",@progbits
	.sectionflags	@""
	.align	4
.nv.constant0._Z14dynproc_kerneliPiS_S_iiii:
	.zero		944


//--------------------- SYMBOLS --------------------------

	.type		.nv.reservedSmem.offset0,@object
	.size		.nv.reservedSmem.offset0,0x4
	.type		.nv.reservedSmem.cap,@object
	.size		.nv.reservedSmem.cap,0x4
